	.headerflags	@"EF_CUDA_TEXMODE_UNIFIED EF_CUDA_64BIT_ADDRESS EF_CUDA_ACCELERATORS EF_CUDA_SM90 EF_CUDA_VIRTUAL_SM(EF_CUDA_SM90)"
	.elftype	@"ET_EXEC"


//--------------------- .nv.info                  --------------------------
	.section	.nv.info,"",@"SHT_CUDA_INFO"
	.align	4


	//----- nvinfo : EIATTR_REGCOUNT
	.align		4
        /*0000*/ 	.byte	0x04, 0x2f
        /*0002*/ 	.short	(.L_1 - .L_0)
	.align		4
.L_0:
        /*0004*/ 	.word	index@(triton_poi_fused__to_copy_add_arange_clamp_mul_sub_24)
        /*0008*/ 	.word	0x0000000a


	//----- nvinfo : EIATTR_MIN_STACK_SIZE
	.align		4
.L_1:
        /*000c*/ 	.byte	0x04, 0x12
        /*000e*/ 	.short	(.L_3 - .L_2)
	.align		4
.L_2:
        /*0010*/ 	.word	index@(triton_poi_fused__to_copy_add_arange_clamp_mul_sub_24)
        /*0014*/ 	.word	0x00000000


	//----- nvinfo : EIATTR_FRAME_SIZE
	.align		4
.L_3:
        /*0018*/ 	.byte	0x04, 0x11
        /*001a*/ 	.short	(.L_5 - .L_4)
	.align		4
.L_4:
        /*001c*/ 	.word	index@(triton_poi_fused__to_copy_add_arange_clamp_mul_sub_24)
        /*0020*/ 	.word	0x00000000


	//----- nvinfo : EIATTR_MIN_STACK_SIZE
	.align		4
.L_5:
        /*0024*/ 	.byte	0x04, 0x12
        /*0026*/ 	.short	(.L_7 - .L_6)
	.align		4
.L_6:
        /*0028*/ 	.word	index@(triton_poi_fused__to_copy_add_arange_clamp_mul_sub_24)
        /*002c*/ 	.word	0x00000000
.L_7:


//--------------------- .nv.info.triton_poi_fused__to_copy_add_arange_clamp_mul_sub_24 --------------------------
	.section	.nv.info.triton_poi_fused__to_copy_add_arange_clamp_mul_sub_24,"",@"SHT_CUDA_INFO"
	.sectionflags	@""
	.align	4


	//----- nvinfo : EIATTR_CUDA_API_VERSION
	.align		4
        /*0000*/ 	.byte	0x04, 0x37
        /*0002*/ 	.short	(.L_9 - .L_8)
.L_8:
        /*0004*/ 	.word	0x0000007c


	//----- nvinfo : EIATTR_KPARAM_INFO
	.align		4
.L_9:
        /*0008*/ 	.byte	0x04, 0x17
        /*000a*/ 	.short	(.L_11 - .L_10)
.L_10:
        /*000c*/ 	.word	0x00000000
        /*0010*/ 	.short	0x0001
        /*0012*/ 	.short	0x0008
        /*0014*/ 	.byte	0x00, 0xf0, 0x11, 0x00


	//----- nvinfo : EIATTR_KPARAM_INFO
	.align		4
.L_11:
        /*0018*/ 	.byte	0x04, 0x17
        /*001a*/ 	.short	(.L_13 - .L_12)
.L_12:
        /*001c*/ 	.word	0x00000000
        /*0020*/ 	.short	0x0000
        /*0022*/ 	.short	0x0000
        /*0024*/ 	.byte	0x00, 0xf4, 0x21, 0x00


	//----- nvinfo : EIATTR_SPARSE_MMA_MASK
	.align		4
.L_13:
        /*0028*/ 	.byte	0x03, 0x50
        /*002a*/ 	.short	0x0000


	//----- nvinfo : EIATTR_MAXREG_COUNT
	.align		4
        /*002c*/ 	.byte	0x03, 0x1b
        /*002e*/ 	.short	0x00ff


	//----- nvinfo : EIATTR_EXIT_INSTR_OFFSETS
	.align		4
        /*0030*/ 	.byte	0x04, 0x1c
        /*0032*/ 	.short	(.L_15 - .L_14)


	//   ....[0]....
.L_14:
        /*0034*/ 	.word	0x00000110


	//   ....[1]....
        /*0038*/ 	.word	0x00000140


	//----- nvinfo : EIATTR_REQNTID
	.align		4
.L_15:
        /*003c*/ 	.byte	0x04, 0x10
        /*003e*/ 	.short	(.L_17 - .L_16)
.L_16:
        /*0040*/ 	.word	0x00000020
        /*0044*/ 	.word	0x00000001
        /*0048*/ 	.word	0x00000001


	//----- nvinfo : EIATTR_CBANK_PARAM_SIZE
	.align		4
.L_17:
        /*004c*/ 	.byte	0x03, 0x19
        /*004e*/ 	.short	0x000c


	//----- nvinfo : EIATTR_PARAM_CBANK
	.align		4
        /*0050*/ 	.byte	0x04, 0x0a
        /*0052*/ 	.short	(.L_19 - .L_18)
	.align		4
.L_18:
        /*0054*/ 	.word	index@(.nv.constant0.triton_poi_fused__to_copy_add_arange_clamp_mul_sub_24)
        /*0058*/ 	.short	0x0210
        /*005a*/ 	.short	0x000c


	//----- nvinfo : EIATTR_SW_WAR
	.align		4
.L_19:
        /*005c*/ 	.byte	0x04, 0x36
        /*005e*/ 	.short	(.L_21 - .L_20)
.L_20:
        /*0060*/ 	.word	0x00000008
.L_21:


//--------------------- .nv.callgraph             --------------------------
	.section	.nv.callgraph,"",@"SHT_CUDA_CALLGRAPH"
	.align	4
	.sectionentsize	8
	.align		4
        /*0000*/ 	.word	0x00000000
	.align		4
        /*0004*/ 	.word	0xffffffff
	.align		4
        /*0008*/ 	.word	0x00000000
	.align		4
        /*000c*/ 	.word	0xfffffffe
	.align		4
        /*0010*/ 	.word	0x00000000
	.align		4
        /*0014*/ 	.word	0xfffffffd
	.align		4
        /*0018*/ 	.word	0x00000000
	.align		4
        /*001c*/ 	.word	0xfffffffc


//--------------------- .text.triton_poi_fused__to_copy_add_arange_clamp_mul_sub_24 --------------------------
	.section	.text.triton_poi_fused__to_copy_add_arange_clamp_mul_sub_24,"ax",@progbits
	.align	128
        .global         triton_poi_fused__to_copy_add_arange_clamp_mul_sub_24
        .type           triton_poi_fused__to_copy_add_arange_clamp_mul_sub_24,@function
        .size           triton_poi_fused__to_copy_add_arange_clamp_mul_sub_24,(.L_x_1 - triton_poi_fused__to_copy_add_arange_clamp_mul_sub_24)
        .other          triton_poi_fused__to_copy_add_arange_clamp_mul_sub_24,@"STO_CUDA_ENTRY STV_DEFAULT"
triton_poi_fused__to_copy_add_arange_clamp_mul_sub_24:
.text.triton_poi_fused__to_copy_add_arange_clamp_mul_sub_24:
[----:B------:R-:W0:Y:S02]  /*0000*/  LDC R1, c[0x0][0x28] ;  /* 0x00000a00ff017b82 */ /* 0x000e240000000800 */
[----:B------:R-:W1:Y:S01]  /*0010*/  S2R R6, SR_TID.X ;  /* 0x0000000000067919 */ /* 0x000e620000002100 */
[----:B------:R-:W-:Y:S01]  /*0020*/  IMAD.MOV.U32 R3, RZ, RZ, 0x3f000000 ;  /* 0x3f000000ff037424 */ /* 0x000fe200078e00ff */
[----:B------:R-:W2:Y:S01]  /*0030*/  S2R R5, SR_CTAID.X ;  /* 0x0000000000057919 */ /* 0x000ea20000002500 */
[C---:B-1----:R-:W-:Y:S02]  /*0040*/  LOP3.LUT R0, R6.reuse, 0x1, RZ, 0xc0, !PT ;  /* 0x0000000106007812 */ /* 0x042fe400078ec0ff */
[----:B------:R-:W-:-:S03]  /*0050*/  LOP3.LUT P0, RZ, R6, 0x1e, RZ, 0xc0, !PT ;  /* 0x0000001e06ff7812 */ /* 0x000fc6000780c0ff */
[----:B--2---:R-:W-:-:S05]  /*0060*/  IMAD R5, R5, 0x2, R0 ;  /* 0x0000000205057824 */ /* 0x004fca00078e0200 */
[----:B------:R-:W-:Y:S02]  /*0070*/  I2FP.F32.S32 R0, R5 ;  /* 0x0000000500007245 */ /* 0x000fe40000201400 */
[----:B------:R-:W-:-:S03]  /*0080*/  ISETP.LT.AND P0, PT, R5, 0x2, !P0 ;  /* 0x000000020500780c */ /* 0x000fc60004701270 */
[----:B------:R-:W-:-:S04]  /*0090*/  FADD R0, R0, 0.5 ;  /* 0x3f00000000007421 */ /* 0x000fc80000000000 */
[----:B------:R-:W-:Y:S02]  /*00a0*/  FFMA R0, R0, R3, -0.5 ;  /* 0xbf00000000007423 */ /* 0x000fe40000000003 */
[----:B------:R-:W1:Y:S03]  /*00b0*/  LDC.64 R2, c[0x0][0x210] ;  /* 0x00008400ff027b82 */ /* 0x000e660000000a00 */
[----:B------:R-:W-:-:S04]  /*00c0*/  FMNMX R0, RZ, R0, !PT ;  /* 0x00000000ff007209 */ /* 0x000fc80007800000 */
[----:B------:R-:W2:Y:S02]  /*00d0*/  F2I.TRUNC.NTZ R4, R0 ;  /* 0x0000000000047305 */ /* 0x000ea4000020f100 */
[----:B--2---:R-:W-:Y:S01]  /*00e0*/  I2FP.F32.S32 R7, R4 ;  /* 0x0000000400077245 */ /* 0x004fe20000201400 */
[----:B-1----:R-:W-:-:S04]  /*00f0*/  IMAD.WIDE R2, R5, 0x4, R2 ;  /* 0x0000000405027825 */ /* 0x002fc800078e0202 */
[----:B------:R-:W-:Y:S01]  /*0100*/  FADD.SAT R7, R0, -R7 ;  /* 0x8000000700077221 */ /* 0x000fe20000002000 */
[----:B------:R-:W-:Y:S06]  /*0110*/  @!P0 EXIT ;  /* 0x000000000000894d */ /* 0x000fec0003800000 */
[----:B------:R-:W-:Y:S02]  /*0120*/  ULDC.64 UR4, c[0x0][0x208] ;  /* 0x0000820000047ab9 */ /* 0x000fe40000000a00 */
[----:B------:R-:W-:Y:S01]  /*0130*/  STG.E desc[UR4][R2.64], R7 ;  /* 0x0000000702007986 */ /* 0x000fe2000c101904 */
[----:B------:R-:W-:Y:S05]  /*0140*/  EXIT ;  /* 0x000000000000794d */ /* 0x000fea0003800000 */
.L_x_0:
[----:B------:R-:W-:-:S00]  /*0150*/  BRA `(.L_x_0) ;  /* 0xfffffffc00fc7947 */ /* 0x000fc0000383ffff */
[----:B------:R-:W-:-:S00]  /*0160*/  NOP ;  /* 0x0000000000007918 */ /* 0x000fc00000000000 */
        /* <DEDUP_REMOVED lines=9> */
.L_x_1:


//--------------------- .nv.constant0.triton_poi_fused__to_copy_add_arange_clamp_mul_sub_24 --------------------------
	.section	.nv.constant0.triton_poi_fused__to_copy_add_arange_clamp_mul_sub_24,"a",@progbits
	.sectionflags	@""
	.align	4
.nv.constant0.triton_poi_fused__to_copy_add_arange_clamp_mul_sub_24:
	.zero		540
